//
// Generated by NVIDIA NVVM Compiler
//
// Compiler Build ID: CL-36424714
// Cuda compilation tools, release 13.0, V13.0.88
// Based on NVVM 20.0.0
//

.version 9.0
.target sm_100
.address_size 64

	// .globl	_Z12mandelKernelffffiPii

.visible .entry _Z12mandelKernelffffiPii(
	.param .f32 _Z12mandelKernelffffiPii_param_0,
	.param .f32 _Z12mandelKernelffffiPii_param_1,
	.param .f32 _Z12mandelKernelffffiPii_param_2,
	.param .f32 _Z12mandelKernelffffiPii_param_3,
	.param .u32 _Z12mandelKernelffffiPii_param_4,
	.param .u64 .ptr .align 1 _Z12mandelKernelffffiPii_param_5,
	.param .u32 _Z12mandelKernelffffiPii_param_6
)
{
	.reg .pred 	%p<4>;
	.reg .b32 	%r<21>;
	.reg .b32 	%f<20>;
	.reg .b64 	%rd<7>;

	ld.param.f32 	%f11, [_Z12mandelKernelffffiPii_param_0];
	ld.param.f32 	%f12, [_Z12mandelKernelffffiPii_param_1];
	ld.param.f32 	%f13, [_Z12mandelKernelffffiPii_param_2];
	ld.param.f32 	%f14, [_Z12mandelKernelffffiPii_param_3];
	ld.param.u32 	%r4, [_Z12mandelKernelffffiPii_param_4];
	ld.param.u64 	%rd1, [_Z12mandelKernelffffiPii_param_5];
	ld.param.u32 	%r5, [_Z12mandelKernelffffiPii_param_6];
	mov.u32 	%r7, %ctaid.x;
	mov.u32 	%r8, %ntid.x;
	mov.u32 	%r9, %tid.x;
	mad.lo.s32 	%r10, %r7, %r8, %r9;
	cvt.rn.f32.u32 	%f1, %r10;
	mov.u32 	%r11, %ctaid.y;
	mov.u32 	%r12, %ntid.y;
	mov.u32 	%r13, %tid.y;
	mad.lo.s32 	%r14, %r11, %r12, %r13;
	cvt.rn.f32.u32 	%f2, %r14;
	fma.rn.f32 	%f3, %f11, %f1, %f13;
	fma.rn.f32 	%f4, %f12, %f2, %f14;
	setp.lt.s32 	%p1, %r4, 1;
	mov.b32 	%r20, 0;
	@%p1 bra 	$L__BB0_4;
	mov.b32 	%r19, 0;
	mov.f32 	%f18, %f4;
	mov.f32 	%f19, %f3;
$L__BB0_2:
	mul.f32 	%f7, %f19, %f19;
	mul.f32 	%f8, %f18, %f18;
	add.f32 	%f15, %f7, %f8;
	setp.gt.f32 	%p2, %f15, 0f40800000;
	mov.u32 	%r20, %r19;
	@%p2 bra 	$L__BB0_4;
	sub.f32 	%f16, %f7, %f8;
	add.f32 	%f17, %f19, %f19;
	add.f32 	%f19, %f3, %f16;
	fma.rn.f32 	%f18, %f17, %f18, %f4;
	add.s32 	%r19, %r19, 1;
	setp.ne.s32 	%p3, %r19, %r4;
	mov.u32 	%r20, %r4;
	@%p3 bra 	$L__BB0_2;
$L__BB0_4:
	cvta.to.global.u64 	%rd2, %rd1;
	cvt.rzi.s32.f32 	%r16, %f2;
	mul.lo.s32 	%r17, %r5, %r16;
	cvt.s64.s32 	%rd3, %r17;
	add.s64 	%rd4, %rd2, %rd3;
	cvt.rzi.s32.f32 	%r18, %f1;
	mul.wide.s32 	%rd5, %r18, 4;
	add.s64 	%rd6, %rd4, %rd5;
	st.global.u32 	[%rd6], %r20;
	ret;

}


// ===== COMPILED SASS (sm_100) =====

	.target	sm_100

	.elftype	@"ET_EXEC"


//--------------------- .note.nv.tkinfo           --------------------------
	.section	.note.nv.tkinfo,"",@"SHT_NOTE"
	.sectionflags	@"SHF_NOTE_NV_TKINFO"
	.tkinfo
        /*0018*/ 	.word	0x00000002
        /*0030*/ 	.string	""
        /*0030*/ 	.string	"ptxas"
        /*0030*/ 	.string	"Cuda compilation tools, release 13.0, V13.0.88"
        /*0030*/ 	.string	"Build cuda_13.0.r13.0/compiler.36424714_0"
        /*0030*/ 	.string	"-arch sm_100 -m 64 "



//--------------------- .note.nv.cuinfo           --------------------------
	.section	.note.nv.cuinfo,"",@"SHT_NOTE"
	.sectionflags	@"SHF_NOTE_NV_CUINFO"
        /*0018*/ 	.short	0x0002
        /*001a*/ 	.short	0x0064
        /*001c*/ 	.short	0x0082
	.zero		2


//--------------------- .nv.info                  --------------------------
	.section	.nv.info,"",@"SHT_CUDA_INFO"
	.align	4


	//----- nvinfo : EIATTR_REGCOUNT
	.align		4
        /*0000*/ 	.byte	0x04, 0x2f
        /*0002*/ 	.short	(.L_1 - .L_0)
	.align		4
.L_0:
        /*0004*/ 	.word	index@(_Z12mandelKernelffffiPii)
        /*0008*/ 	.word	0x0000000d


	//----- nvinfo : EIATTR_FRAME_SIZE
	.align		4
.L_1:
        /*000c*/ 	.byte	0x04, 0x11
        /*000e*/ 	.short	(.L_3 - .L_2)
	.align		4
.L_2:
        /*0010*/ 	.word	index@(_Z12mandelKernelffffiPii)
        /*0014*/ 	.word	0x00000000


	//----- nvinfo : EIATTR_MIN_STACK_SIZE
	.align		4
.L_3:
        /*0018*/ 	.byte	0x04, 0x12
        /*001a*/ 	.short	(.L_5 - .L_4)
	.align		4
.L_4:
        /*001c*/ 	.word	index@(_Z12mandelKernelffffiPii)
        /*0020*/ 	.word	0x00000000
.L_5:


//--------------------- .nv.compat                --------------------------
	.section	.nv.compat,"",@"SHT_CUDA_COMPAT_INFO"
	.align	4
        /*0000*/ 	.byte	0x02, 0x09, 0x00, 0x00, 0x02, 0x02, 0x01, 0x00, 0x02, 0x05, 0x05, 0x00, 0x03, 0x07, 0x01, 0x01
        /*0010*/ 	.byte	0x02, 0x03, 0x00, 0x00, 0x02, 0x06, 0x01, 0x00, 0x04, 0x0b, 0x08, 0x00, 0x01, 0x00, 0x00, 0x00
        /*0020*/ 	.byte	0x00, 0x00, 0x00, 0x00


//--------------------- .nv.info._Z12mandelKernelffffiPii --------------------------
	.section	.nv.info._Z12mandelKernelffffiPii,"",@"SHT_CUDA_INFO"
	.sectionflags	@""
	.align	4


	//----- nvinfo : EIATTR_CUDA_API_VERSION
	.align		4
        /*0000*/ 	.byte	0x04, 0x37
        /*0002*/ 	.short	(.L_7 - .L_6)
.L_6:
        /*0004*/ 	.word	0x00000082


	//----- nvinfo : EIATTR_KPARAM_INFO
	.align		4
.L_7:
        /*0008*/ 	.byte	0x04, 0x17
        /*000a*/ 	.short	(.L_9 - .L_8)
.L_8:
        /*000c*/ 	.word	0x00000000
        /*0010*/ 	.short	0x0006
        /*0012*/ 	.short	0x0020
        /*0014*/ 	.byte	0x00, 0xf0, 0x11, 0x00


	//----- nvinfo : EIATTR_KPARAM_INFO
	.align		4
.L_9:
        /*0018*/ 	.byte	0x04, 0x17
        /*001a*/ 	.short	(.L_11 - .L_10)
.L_10:
        /*001c*/ 	.word	0x00000000
        /*0020*/ 	.short	0x0005
        /*0022*/ 	.short	0x0018
        /*0024*/ 	.byte	0x00, 0xf5, 0x21, 0x00


	//----- nvinfo : EIATTR_KPARAM_INFO
	.align		4
.L_11:
        /*0028*/ 	.byte	0x04, 0x17
        /*002a*/ 	.short	(.L_13 - .L_12)
.L_12:
        /*002c*/ 	.word	0x00000000
        /*0030*/ 	.short	0x0004
        /*0032*/ 	.short	0x0010
        /*0034*/ 	.byte	0x00, 0xf0, 0x11, 0x00


	//----- nvinfo : EIATTR_KPARAM_INFO
	.align		4
.L_13:
        /*0038*/ 	.byte	0x04, 0x17
        /*003a*/ 	.short	(.L_15 - .L_14)
.L_14:
        /*003c*/ 	.word	0x00000000
        /*0040*/ 	.short	0x0003
        /*0042*/ 	.short	0x000c
        /*0044*/ 	.byte	0x00, 0xf0, 0x11, 0x00


	//----- nvinfo : EIATTR_KPARAM_INFO
	.align		4
.L_15:
        /*0048*/ 	.byte	0x04, 0x17
        /*004a*/ 	.short	(.L_17 - .L_16)
.L_16:
        /*004c*/ 	.word	0x00000000
        /*0050*/ 	.short	0x0002
        /*0052*/ 	.short	0x0008
        /*0054*/ 	.byte	0x00, 0xf0, 0x11, 0x00


	//----- nvinfo : EIATTR_KPARAM_INFO
	.align		4
.L_17:
        /*0058*/ 	.byte	0x04, 0x17
        /*005a*/ 	.short	(.L_19 - .L_18)
.L_18:
        /*005c*/ 	.word	0x00000000
        /*0060*/ 	.short	0x0001
        /*0062*/ 	.short	0x0004
        /*0064*/ 	.byte	0x00, 0xf0, 0x11, 0x00


	//----- nvinfo : EIATTR_KPARAM_INFO
	.align		4
.L_19:
        /*0068*/ 	.byte	0x04, 0x17
        /*006a*/ 	.short	(.L_21 - .L_20)
.L_20:
        /*006c*/ 	.word	0x00000000
        /*0070*/ 	.short	0x0000
        /*0072*/ 	.short	0x0000
        /*0074*/ 	.byte	0x00, 0xf0, 0x11, 0x00


	//----- nvinfo : EIATTR_SPARSE_MMA_MASK
	.align		4
.L_21:
        /*0078*/ 	.byte	0x03, 0x50
        /*007a*/ 	.short	0x0000


	//----- nvinfo : EIATTR_MAXREG_COUNT
	.align		4
        /*007c*/ 	.byte	0x03, 0x1b
        /*007e*/ 	.short	0x00ff


	//----- nvinfo : EIATTR_MERCURY_ISA_VERSION
	.align		4
        /*0080*/ 	.byte	0x03, 0x5f
        /*0082*/ 	.short	0x0101


	//----- nvinfo : EIATTR_VRC_CTA_INIT_COUNT
	.align		4
        /*0084*/ 	.byte	0x02, 0x4a
	.zero		1
	.zero		1


	//----- nvinfo : EIATTR_EXIT_INSTR_OFFSETS
	.align		4
        /*0088*/ 	.byte	0x04, 0x1c
        /*008a*/ 	.short	(.L_23 - .L_22)


	//   ....[0]....
.L_22:
        /*008c*/ 	.word	0x00000310


	//----- nvinfo : EIATTR_CRS_STACK_SIZE
	.align		4
.L_23:
        /*0090*/ 	.byte	0x04, 0x1e
        /*0092*/ 	.short	(.L_25 - .L_24)
.L_24:
        /*0094*/ 	.word	0x00000000


	//----- nvinfo : EIATTR_CBANK_PARAM_SIZE
	.align		4
.L_25:
        /*0098*/ 	.byte	0x03, 0x19
        /*009a*/ 	.short	0x0024


	//----- nvinfo : EIATTR_PARAM_CBANK
	.align		4
        /*009c*/ 	.byte	0x04, 0x0a
        /*009e*/ 	.short	(.L_27 - .L_26)
	.align		4
.L_26:
        /*00a0*/ 	.word	index@(.nv.constant0._Z12mandelKernelffffiPii)
        /*00a4*/ 	.short	0x0380
        /*00a6*/ 	.short	0x0024


	//----- nvinfo : EIATTR_SW_WAR
	.align		4
.L_27:
        /*00a8*/ 	.byte	0x04, 0x36
        /*00aa*/ 	.short	(.L_29 - .L_28)
.L_28:
        /*00ac*/ 	.word	0x00000008
.L_29:


//--------------------- .nv.callgraph             --------------------------
	.section	.nv.callgraph,"",@"SHT_CUDA_CALLGRAPH"
	.align	4
	.sectionentsize	8
	.align		4
        /*0000*/ 	.word	0x00000000
	.align		4
        /*0004*/ 	.word	0xffffffff
	.align		4
        /*0008*/ 	.word	0x00000000
	.align		4
        /*000c*/ 	.word	0xfffffffe
	.align		4
        /*0010*/ 	.word	0x00000000
	.align		4
        /*0014*/ 	.word	0xfffffffd
	.align		4
        /*0018*/ 	.word	0x00000000
	.align		4
        /*001c*/ 	.word	0xfffffffc


//--------------------- .text._Z12mandelKernelffffiPii --------------------------
	.section	.text._Z12mandelKernelffffiPii,"ax",@progbits
	.align	128
        .global         _Z12mandelKernelffffiPii
        .type           _Z12mandelKernelffffiPii,@function
        .size           _Z12mandelKernelffffiPii,(.L_x_4 - _Z12mandelKernelffffiPii)
        .other          _Z12mandelKernelffffiPii,@"STO_CUDA_ENTRY STV_DEFAULT"
_Z12mandelKernelffffiPii:
.text._Z12mandelKernelffffiPii:
[----:B------:R-:W-:Y:S01]  /*0000*/  LDC R1, c[0x0][0x37c] ;  /* 0x0000df00ff017b82 */ /* 0x000fe20000000800 */
[----:B------:R-:W0:Y:S07]  /*0010*/  S2R R3, SR_TID.X ;  /* 0x0000000000037919 */ /* 0x000e2e0000002100 */
[----:B------:R-:W0:Y:S01]  /*0020*/  S2UR UR4, SR_CTAID.X ;  /* 0x00000000000479c3 */ /* 0x000e220000002500 */
[----:B------:R-:W1:Y:S01]  /*0030*/  LDCU UR6, c[0x0][0x390] ;  /* 0x00007200ff0677ac */ /* 0x000e620008000800 */
[----:B------:R-:W2:Y:S06]  /*0040*/  S2R R5, SR_TID.Y ;  /* 0x0000000000057919 */ /* 0x000eac0000002200 */
[----:B------:R-:W0:Y:S08]  /*0050*/  LDC R0, c[0x0][0x360] ;  /* 0x0000d800ff007b82 */ /* 0x000e300000000800 */
[----:B------:R-:W2:Y:S01]  /*0060*/  S2UR UR5, SR_CTAID.Y ;  /* 0x00000000000579c3 */ /* 0x000ea20000002600 */
[----:B-1----:R-:W-:-:S07]  /*0070*/  UISETP.GE.AND UP0, UPT, UR6, 0x1, UPT ;  /* 0x000000010600788c */ /* 0x002fce000bf06270 */
[----:B------:R-:W2:Y:S08]  /*0080*/  LDC R2, c[0x0][0x364] ;  /* 0x0000d900ff027b82 */ /* 0x000eb00000000800 */
[----:B------:R-:W1:Y:S01]  /*0090*/  LDC.64 R6, c[0x0][0x380] ;  /* 0x0000e000ff067b82 */ /* 0x000e620000000a00 */
[----:B0-----:R-:W-:-:S07]  /*00a0*/  IMAD R0, R0, UR4, R3 ;  /* 0x0000000400007c24 */ /* 0x001fce000f8e0203 */
[----:B------:R-:W1:Y:S01]  /*00b0*/  LDC.64 R8, c[0x0][0x388] ;  /* 0x0000e200ff087b82 */ /* 0x000e620000000a00 */
[----:B--2---:R-:W-:Y:S01]  /*00c0*/  IMAD R2, R2, UR5, R5 ;  /* 0x0000000502027c24 */ /* 0x004fe2000f8e0205 */
[----:B------:R-:W-:Y:S01]  /*00d0*/  I2FP.F32.U32 R5, R0 ;  /* 0x0000000000057245 */ /* 0x000fe20000201000 */
[----:B------:R-:W0:Y:S03]  /*00e0*/  LDCU.64 UR4, c[0x0][0x358] ;  /* 0x00006b00ff0477ac */ /* 0x000e260008000a00 */
[----:B------:R-:W-:-:S05]  /*00f0*/  I2FP.F32.U32 R0, R2 ;  /* 0x0000000200007245 */ /* 0x000fca0000201000 */
[----:B-1----:R-:W-:Y:S01]  /*0100*/  FFMA R3, R0, R7, R9 ;  /* 0x0000000700037223 */ /* 0x002fe20000000009 */
[----:B------:R-:W-:Y:S02]  /*0110*/  HFMA2 R7, -RZ, RZ, 0, 0 ;  /* 0x00000000ff077431 */ /* 0x000fe400000001ff */
[----:B------:R-:W-:Y:S01]  /*0120*/  FFMA R2, R5, R6, R8 ;  /* 0x0000000605027223 */ /* 0x000fe20000000008 */
[----:B0-----:R-:W-:Y:S06]  /*0130*/  BRA.U !UP0, `(.L_x_0) ;  /* 0x0000000108507547 */ /* 0x001fec000b800000 */
[----:B------:R-:W-:Y:S01]  /*0140*/  BSSY.RECONVERGENT B0, `(.L_x_0) ;  /* 0x0000013000007945 */ /* 0x000fe20003800200 */
[----:B------:R-:W-:Y:S01]  /*0150*/  MOV R7, RZ ;  /* 0x000000ff00077202 */ /* 0x000fe20000000f00 */
[----:B------:R-:W0:Y:S01]  /*0160*/  LDCU UR7, c[0x0][0x390] ;  /* 0x00007200ff0777ac */ /* 0x000e220008000800 */
[----:B------:R-:W-:Y:S02]  /*0170*/  MOV R4, R3 ;  /* 0x0000000300047202 */ /* 0x000fe40000000f00 */
[----:B------:R-:W-:Y:S01]  /*0180*/  MOV R6, R2 ;  /* 0x0000000200067202 */ /* 0x000fe20000000f00 */
[----:B------:R-:W1:Y:S06]  /*0190*/  LDCU UR10, c[0x0][0x390] ;  /* 0x00007200ff0a77ac */ /* 0x000e6c0008000800 */
.L_x_2:
[----:B------:R-:W-:Y:S01]  /*01a0*/  FMUL R9, R6, R6 ;  /* 0x0000000606097220 */ /* 0x000fe20000400000 */
[----:B------:R-:W-:-:S04]  /*01b0*/  FMUL R8, R4, R4 ;  /* 0x0000000404087220 */ /* 0x000fc80000400000 */
[----:B------:R-:W-:-:S05]  /*01c0*/  FADD R10, R9, R8 ;  /* 0x00000008090a7221 */ /* 0x000fca0000000000 */
[----:B------:R-:W-:-:S13]  /*01d0*/  FSETP.GT.AND P0, PT, R10, 4, PT ;  /* 0x408000000a00780b */ /* 0x000fda0003f04000 */
[----:B------:R-:W-:Y:S05]  /*01e0*/  @P0 BRA `(.L_x_1) ;  /* 0x0000000000200947 */ /* 0x000fea0003800000 */
[----:B------:R-:W-:Y:S01]  /*01f0*/  IADD3 R7, PT, PT, R7, 0x1, RZ ;  /* 0x0000000107077810 */ /* 0x000fe20007ffe0ff */
[----:B------:R-:W-:Y:S01]  /*0200*/  FADD R6, R6, R6 ;  /* 0x0000000606067221 */ /* 0x000fe20000000000 */
[----:B------:R-:W-:Y:S02]  /*0210*/  FADD R9, R9, -R8 ;  /* 0x8000000809097221 */ /* 0x000fe40000000000 */
[----:B-1----:R-:W-:Y:S01]  /*0220*/  ISETP.NE.AND P0, PT, R7, UR10, PT ;  /* 0x0000000a07007c0c */ /* 0x002fe2000bf05270 */
[----:B------:R-:W-:Y:S01]  /*0230*/  FFMA R4, R6, R4, R3 ;  /* 0x0000000406047223 */ /* 0x000fe20000000003 */
[----:B------:R-:W-:-:S11]  /*0240*/  FADD R6, R2, R9 ;  /* 0x0000000902067221 */ /* 0x000fd60000000000 */
[----:B------:R-:W-:Y:S05]  /*0250*/  @P0 BRA `(.L_x_2) ;  /* 0xfffffffc00d00947 */ /* 0x000fea000383ffff */
[----:B0-----:R-:W-:-:S07]  /*0260*/  MOV R7, UR7 ;  /* 0x0000000700077c02 */ /* 0x001fce0008000f00 */
.L_x_1:
[----:B01----:R-:W-:Y:S05]  /*0270*/  BSYNC.RECONVERGENT B0 ;  /* 0x0000000000007941 */ /* 0x003fea0003800200 */
.L_x_0:
[----:B------:R-:W0:Y:S01]  /*0280*/  LDCU UR6, c[0x0][0x3a0] ;  /* 0x00007400ff0677ac */ /* 0x000e220008000800 */
[----:B------:R-:W0:Y:S01]  /*0290*/  F2I.TRUNC.NTZ R0, R0 ;  /* 0x0000000000007305 */ /* 0x000e22000020f100 */
[----:B------:R-:W1:Y:S07]  /*02a0*/  LDCU.64 UR8, c[0x0][0x398] ;  /* 0x00007300ff0877ac */ /* 0x000e6e0008000a00 */
[----:B------:R-:W2:Y:S01]  /*02b0*/  F2I.TRUNC.NTZ R5, R5 ;  /* 0x0000000500057305 */ /* 0x000ea2000020f100 */
[----:B0-----:R-:W-:-:S05]  /*02c0*/  IMAD R3, R0, UR6, RZ ;  /* 0x0000000600037c24 */ /* 0x001fca000f8e02ff */
[----:B-1----:R-:W-:-:S04]  /*02d0*/  IADD3 R2, P0, PT, R3, UR8, RZ ;  /* 0x0000000803027c10 */ /* 0x002fc8000ff1e0ff */
[----:B------:R-:W-:-:S03]  /*02e0*/  LEA.HI.X.SX32 R3, R3, UR9, 0x1, P0 ;  /* 0x0000000903037c11 */ /* 0x000fc600080f0eff */
[----:B--2---:R-:W-:-:S05]  /*02f0*/  IMAD.WIDE R2, R5, 0x4, R2 ;  /* 0x0000000405027825 */ /* 0x004fca00078e0202 */
[----:B------:R-:W-:Y:S01]  /*0300*/  STG.E desc[UR4][R2.64], R7 ;  /* 0x0000000702007986 */ /* 0x000fe2000c101904 */
[----:B------:R-:W-:Y:S05]  /*0310*/  EXIT ;  /* 0x000000000000794d */ /* 0x000fea0003800000 */
.L_x_3:
[----:B------:R-:W-:-:S00]  /*0320*/  BRA `(.L_x_3) ;  /* 0xfffffffc00fc7947 */ /* 0x000fc0000383ffff */
[----:B------:R-:W-:-:S00]  /*0330*/  NOP ;  /* 0x0000000000007918 */ /* 0x000fc00000000000 */
        /* <DEDUP_REMOVED lines=12> */
.L_x_4:


//--------------------- .nv.shared.reserved.0     --------------------------
	.section	.nv.shared.reserved.0,"aw",@nobits
	.weak		__nv_reservedSMEM_offset_0_alias
	.size		__nv_reservedSMEM_offset_0_alias, 0, 64
	.other		__nv_reservedSMEM_offset_0_alias,@"STO_CUDA_RESERVED_SHARED STV_DEFAULT"
__nv_reservedSMEM_offset_0_alias:
	.zero		0
	.zero		64


//--------------------- .nv.constant0._Z12mandelKernelffffiPii --------------------------
	.section	.nv.constant0._Z12mandelKernelffffiPii,"a",@progbits
	.sectionflags	@""
	.align	4
.nv.constant0._Z12mandelKernelffffiPii:
	.zero		932


//--------------------- SYMBOLS --------------------------

	.type		.nv.reservedSmem.offset0,@object
	.size		.nv.reservedSmem.offset0,0x4
